	.headerflags	@"EF_CUDA_TEXMODE_UNIFIED EF_CUDA_64BIT_ADDRESS EF_CUDA_ACCELERATORS EF_CUDA_SM90 EF_CUDA_VIRTUAL_SM(EF_CUDA_SM90)"
	.elftype	@"ET_EXEC"


//--------------------- .nv.info                  --------------------------
	.section	.nv.info,"",@"SHT_CUDA_INFO"
	.align	4


	//----- nvinfo : EIATTR_REGCOUNT
	.align		4
        /*0000*/ 	.byte	0x04, 0x2f
        /*0002*/ 	.short	(.L_1 - .L_0)
	.align		4
.L_0:
        /*0004*/ 	.word	index@(triton_poi_fused__log_softmax_0)
        /*0008*/ 	.word	0x00000020


	//----- nvinfo : EIATTR_MIN_STACK_SIZE
	.align		4
.L_1:
        /*000c*/ 	.byte	0x04, 0x12
        /*000e*/ 	.short	(.L_3 - .L_2)
	.align		4
.L_2:
        /*0010*/ 	.word	index@(triton_poi_fused__log_softmax_0)
        /*0014*/ 	.word	0x00000000


	//----- nvinfo : EIATTR_FRAME_SIZE
	.align		4
.L_3:
        /*0018*/ 	.byte	0x04, 0x11
        /*001a*/ 	.short	(.L_5 - .L_4)
	.align		4
.L_4:
        /*001c*/ 	.word	index@(triton_poi_fused__log_softmax_0)
        /*0020*/ 	.word	0x00000000


	//----- nvinfo : EIATTR_MIN_STACK_SIZE
	.align		4
.L_5:
        /*0024*/ 	.byte	0x04, 0x12
        /*0026*/ 	.short	(.L_7 - .L_6)
	.align		4
.L_6:
        /*0028*/ 	.word	index@(triton_poi_fused__log_softmax_0)
        /*002c*/ 	.word	0x00000000
.L_7:


//--------------------- .nv.info.triton_poi_fused__log_softmax_0 --------------------------
	.section	.nv.info.triton_poi_fused__log_softmax_0,"",@"SHT_CUDA_INFO"
	.sectionflags	@""
	.align	4


	//----- nvinfo : EIATTR_CUDA_API_VERSION
	.align		4
        /*0000*/ 	.byte	0x04, 0x37
        /*0002*/ 	.short	(.L_9 - .L_8)
.L_8:
        /*0004*/ 	.word	0x0000007c


	//----- nvinfo : EIATTR_KPARAM_INFO
	.align		4
.L_9:
        /*0008*/ 	.byte	0x04, 0x17
        /*000a*/ 	.short	(.L_11 - .L_10)
.L_10:
        /*000c*/ 	.word	0x00000000
        /*0010*/ 	.short	0x0003
        /*0012*/ 	.short	0x0018
        /*0014*/ 	.byte	0x00, 0xf0, 0x11, 0x00


	//----- nvinfo : EIATTR_KPARAM_INFO
	.align		4
.L_11:
        /*0018*/ 	.byte	0x04, 0x17
        /*001a*/ 	.short	(.L_13 - .L_12)
.L_12:
        /*001c*/ 	.word	0x00000000
        /*0020*/ 	.short	0x0002
        /*0022*/ 	.short	0x0010
        /*0024*/ 	.byte	0x00, 0xf4, 0x21, 0x00


	//----- nvinfo : EIATTR_KPARAM_INFO
	.align		4
.L_13:
        /*0028*/ 	.byte	0x04, 0x17
        /*002a*/ 	.short	(.L_15 - .L_14)
.L_14:
        /*002c*/ 	.word	0x00000000
        /*0030*/ 	.short	0x0001
        /*0032*/ 	.short	0x0008
        /*0034*/ 	.byte	0x00, 0xf4, 0x21, 0x00


	//----- nvinfo : EIATTR_KPARAM_INFO
	.align		4
.L_15:
        /*0038*/ 	.byte	0x04, 0x17
        /*003a*/ 	.short	(.L_17 - .L_16)
.L_16:
        /*003c*/ 	.word	0x00000000
        /*0040*/ 	.short	0x0000
        /*0042*/ 	.short	0x0000
        /*0044*/ 	.byte	0x00, 0xf4, 0x21, 0x00


	//----- nvinfo : EIATTR_SPARSE_MMA_MASK
	.align		4
.L_17:
        /*0048*/ 	.byte	0x03, 0x50
        /*004a*/ 	.short	0x0000


	//----- nvinfo : EIATTR_MAXREG_COUNT
	.align		4
        /*004c*/ 	.byte	0x03, 0x1b
        /*004e*/ 	.short	0x00ff


	//----- nvinfo : EIATTR_EXIT_INSTR_OFFSETS
	.align		4
        /*0050*/ 	.byte	0x04, 0x1c
        /*0052*/ 	.short	(.L_19 - .L_18)


	//   ....[0]....
.L_18:
        /*0054*/ 	.word	0x000007d0


	//----- nvinfo : EIATTR_REQNTID
	.align		4
.L_19:
        /*0058*/ 	.byte	0x04, 0x10
        /*005a*/ 	.short	(.L_21 - .L_20)
.L_20:
        /*005c*/ 	.word	0x00000080
        /*0060*/ 	.word	0x00000001
        /*0064*/ 	.word	0x00000001


	//----- nvinfo : EIATTR_CBANK_PARAM_SIZE
	.align		4
.L_21:
        /*0068*/ 	.byte	0x03, 0x19
        /*006a*/ 	.short	0x001c


	//----- nvinfo : EIATTR_PARAM_CBANK
	.align		4
        /*006c*/ 	.byte	0x04, 0x0a
        /*006e*/ 	.short	(.L_23 - .L_22)
	.align		4
.L_22:
        /*0070*/ 	.word	index@(.nv.constant0.triton_poi_fused__log_softmax_0)
        /*0074*/ 	.short	0x0210
        /*0076*/ 	.short	0x001c


	//----- nvinfo : EIATTR_SW_WAR
	.align		4
.L_23:
        /*0078*/ 	.byte	0x04, 0x36
        /*007a*/ 	.short	(.L_25 - .L_24)
.L_24:
        /*007c*/ 	.word	0x00000008
.L_25:


//--------------------- .nv.callgraph             --------------------------
	.section	.nv.callgraph,"",@"SHT_CUDA_CALLGRAPH"
	.align	4
	.sectionentsize	8
	.align		4
        /*0000*/ 	.word	0x00000000
	.align		4
        /*0004*/ 	.word	0xffffffff
	.align		4
        /*0008*/ 	.word	0x00000000
	.align		4
        /*000c*/ 	.word	0xfffffffe
	.align		4
        /*0010*/ 	.word	0x00000000
	.align		4
        /*0014*/ 	.word	0xfffffffd
	.align		4
        /*0018*/ 	.word	0x00000000
	.align		4
        /*001c*/ 	.word	0xfffffffc


//--------------------- .text.triton_poi_fused__log_softmax_0 --------------------------
	.section	.text.triton_poi_fused__log_softmax_0,"ax",@progbits
	.align	128
        .global         triton_poi_fused__log_softmax_0
        .type           triton_poi_fused__log_softmax_0,@function
        .size           triton_poi_fused__log_softmax_0,(.L_x_1 - triton_poi_fused__log_softmax_0)
        .other          triton_poi_fused__log_softmax_0,@"STO_CUDA_ENTRY STV_DEFAULT"
triton_poi_fused__log_softmax_0:
.text.triton_poi_fused__log_softmax_0:
[----:B------:R-:W-:Y:S01]  /*0000*/  LDC R1, c[0x0][0x28] ;  /* 0x00000a00ff017b82 */ /* 0x000fe20000000800 */
[----:B------:R-:W1:Y:S07]  /*0010*/  S2R R0, SR_TID.X ;  /* 0x0000000000007919 */ /* 0x000e6e0000002100 */
[----:B------:R-:W2:Y:S01]  /*0020*/  LDC.64 R16, c[0x0][0x210] ;  /* 0x00008400ff107b82 */ /* 0x000ea20000000a00 */
[----:B------:R-:W-:Y:S01]  /*0030*/  ULDC.64 UR4, c[0x0][0x208] ;  /* 0x0000820000047ab9 */ /* 0x000fe20000000a00 */
[----:B------:R-:W3:Y:S01]  /*0040*/  S2R R3, SR_CTAID.X ;  /* 0x0000000000037919 */ /* 0x000ee20000002500 */
[----:B-1----:R-:W-:-:S02]  /*0050*/  SHF.L.U32 R0, R0, 0x2, RZ ;  /* 0x0000000200007819 */ /* 0x002fc400000006ff */
[----:B---3--:R-:W-:Y:S02]  /*0060*/  SHF.R.S32.HI R13, RZ, 0x15, R3 ;  /* 0x00000015ff0d7819 */ /* 0x008fe40000011403 */
[----:B------:R-:W-:Y:S02]  /*0070*/  LOP3.LUT R0, R0, 0x1fc, RZ, 0xc0, !PT ;  /* 0x000001fc00007812 */ /* 0x000fe400078ec0ff */
[----:B------:R-:W-:Y:S02]  /*0080*/  SGXT R13, R13, 0x1 ;  /* 0x000000010d0d781a */ /* 0x000fe40000000200 */
[----:B------:R-:W-:Y:S02]  /*0090*/  LEA R20, R3, R0, 0xa ;  /* 0x0000000003147211 */ /* 0x000fe400078e50ff */
[----:B------:R-:W1:Y:S02]  /*00a0*/  LDC.64 R2, c[0x0][0x218] ;  /* 0x00008600ff027b82 */ /* 0x000e640000000a00 */
[----:B------:R-:W-:-:S02]  /*00b0*/  LEA.HI R0, R13, R20, RZ, 0xd ;  /* 0x000000140d007211 */ /* 0x000fc400078f68ff */
[----:B------:R-:W-:Y:S02]  /*00c0*/  SHF.R.S32.HI R5, RZ, 0x1f, R20 ;  /* 0x0000001fff057819 */ /* 0x000fe40000011414 */
[----:B------:R-:W-:Y:S02]  /*00d0*/  SHF.R.S32.HI R4, RZ, 0xd, R0 ;  /* 0x0000000dff047819 */ /* 0x000fe40000011400 */
[----:B------:R-:W-:Y:S02]  /*00e0*/  LEA.HI R12, R5, R20, RZ, 0xc ;  /* 0x00000014050c7211 */ /* 0x000fe400078f60ff */
[----:B------:R-:W-:Y:S01]  /*00f0*/  LOP3.LUT R0, R0, 0xffffe000, RZ, 0xc0, !PT ;  /* 0xffffe00000007812 */ /* 0x000fe200078ec0ff */
[----:B------:R-:W-:Y:S01]  /*0100*/  IMAD.HI R6, R4, 0x55555556, RZ ;  /* 0x5555555604067827 */ /* 0x000fe200078e02ff */
[----:B------:R-:W-:-:S04]  /*0110*/  LOP3.LUT R5, R12, 0xfffff000, RZ, 0xc0, !PT ;  /* 0xfffff0000c057812 */ /* 0x000fc800078ec0ff */
[----:B------:R-:W-:Y:S02]  /*0120*/  LEA.HI R7, R6, R6, RZ, 0x1 ;  /* 0x0000000606077211 */ /* 0x000fe400078f08ff */
[----:B------:R-:W-:-:S03]  /*0130*/  IADD3 R5, R0, R20, -R5 ;  /* 0x0000001400057210 */ /* 0x000fc60007ffe805 */
[----:B------:R-:W-:Y:S01]  /*0140*/  IMAD R7, R7, -0x3, R4 ;  /* 0xfffffffd07077824 */ /* 0x000fe200078e0204 */
[----:B------:R-:W-:Y:S01]  /*0150*/  IADD3 R9, R5, 0x1000, RZ ;  /* 0x0000100005097810 */ /* 0x000fe20007ffe0ff */
[----:B--2---:R-:W-:-:S04]  /*0160*/  IMAD.WIDE R4, R5, 0x4, R16 ;  /* 0x0000000405047825 */ /* 0x004fc800078e0210 */
[----:B------:R-:W-:Y:S02]  /*0170*/  IMAD.SHL.U32 R7, R7, 0x2, RZ ;  /* 0x0000000207077824 */ /* 0x000fe400078e00ff */
[----:B------:R-:W-:-:S04]  /*0180*/  IMAD.WIDE R8, R9, 0x4, R16 ;  /* 0x0000000409087825 */ /* 0x000fc800078e0210 */
[----:B-1----:R-:W-:Y:S02]  /*0190*/  IMAD.WIDE R18, R7, 0x4, R2 ;  /* 0x0000000407127825 */ /* 0x002fe400078e0202 */
[----:B------:R-:W2:Y:S04]  /*01a0*/  LDG.E.EL.128 R4, desc[UR4][R4.64] ;  /* 0x0000000404047981 */ /* 0x000ea8000c2e1d00 */
[----:B------:R-:W2:Y:S04]  /*01b0*/  LDG.E.EL R25, desc[UR4][R18.64] ;  /* 0x0000000412197981 */ /* 0x000ea8000c2e1900 */
[----:B------:R1:W3:Y:S04]  /*01c0*/  LDG.E.EL R26, desc[UR4][R18.64+0x4] ;  /* 0x00000404121a7981 */ /* 0x0002e8000c2e1900 */
[----:B------:R-:W3:Y:S01]  /*01d0*/  LDG.E.EL.128 R8, desc[UR4][R8.64] ;  /* 0x0000000408087981 */ /* 0x000ee2000c2e1d00 */
[----:B------:R-:W-:Y:S01]  /*01e0*/  VIADD R0, R20, 0x200 ;  /* 0x0000020014007836 */ /* 0x000fe20000000000 */
[----:B------:R-:W-:-:S04]  /*01f0*/  SHF.R.S32.HI R12, RZ, 0xc, R12 ;  /* 0x0000000cff0c7819 */ /* 0x000fc8000001140c */
[-C--:B------:R-:W-:Y:S01]  /*0200*/  LEA.HI R13, R13, R0.reuse, RZ, 0xd ;  /* 0x000000000d0d7211 */ /* 0x080fe200078f68ff */
[----:B------:R-:W-:Y:S01]  /*0210*/  IMAD.HI R21, R12, 0x2aaaaaab, RZ ;  /* 0x2aaaaaab0c157827 */ /* 0x000fe200078e02ff */
[----:B------:R-:W-:Y:S02]  /*0220*/  SHF.R.S32.HI R15, RZ, 0x1f, R0 ;  /* 0x0000001fff0f7819 */ /* 0x000fe40000011400 */
[----:B------:R-:W-:Y:S02]  /*0230*/  SHF.R.S32.HI R22, RZ, 0xd, R13 ;  /* 0x0000000dff167819 */ /* 0x000fe4000001140d */
[----:B------:R-:W-:Y:S02]  /*0240*/  LEA.HI R14, R15, R0, RZ, 0xc ;  /* 0x000000000f0e7211 */ /* 0x000fe400078f60ff */
[----:B------:R-:W-:Y:S01]  /*0250*/  LEA.HI R21, R21, R21, RZ, 0x1 ;  /* 0x0000001515157211 */ /* 0x000fe200078f08ff */
[----:B------:R-:W-:Y:S01]  /*0260*/  IMAD.HI R23, R22, 0x55555556, RZ ;  /* 0x5555555616177827 */ /* 0x000fe200078e02ff */
[----:B------:R-:W-:-:S03]  /*0270*/  SHF.R.S32.HI R15, RZ, 0xc, R14 ;  /* 0x0000000cff0f7819 */ /* 0x000fc6000001140e */
[----:B------:R-:W-:Y:S01]  /*0280*/  IMAD R21, R21, -0x6, R12 ;  /* 0xfffffffa15157824 */ /* 0x000fe200078e020c */
[----:B------:R-:W-:Y:S01]  /*0290*/  LEA.HI R23, R23, R23, RZ, 0x1 ;  /* 0x0000001717177211 */ /* 0x000fe200078f08ff */
[----:B-1----:R-:W-:Y:S01]  /*02a0*/  IMAD.HI R18, R15, 0x2aaaaaab, RZ ;  /* 0x2aaaaaab0f127827 */ /* 0x002fe200078e02ff */
[----:B------:R-:W-:Y:S02]  /*02b0*/  LOP3.LUT R12, R13, 0xffffe000, RZ, 0xc0, !PT ;  /* 0xffffe0000d0c7812 */ /* 0x000fe400078ec0ff */
[----:B------:R-:W-:Y:S01]  /*02c0*/  LOP3.LUT R13, R14, 0xfffff000, RZ, 0xc0, !PT ;  /* 0xfffff0000e0d7812 */ /* 0x000fe200078ec0ff */
[----:B------:R-:W-:Y:S01]  /*02d0*/  IMAD R23, R23, -0x3, R22 ;  /* 0xfffffffd17177824 */ /* 0x000fe200078e0216 */
[----:B------:R-:W-:Y:S02]  /*02e0*/  LEA.HI R18, R18, R18, RZ, 0x1 ;  /* 0x0000001212127211 */ /* 0x000fe400078f08ff */
[----:B------:R-:W-:Y:S02]  /*02f0*/  IADD3 R29, R12, R0, -R13 ;  /* 0x000000000c1d7210 */ /* 0x000fe40007ffe80d */
[----:B------:R-:W-:Y:S01]  /*0300*/  SHF.L.U32 R23, R23, 0x1, RZ ;  /* 0x0000000117177819 */ /* 0x000fe200000006ff */
[----:B------:R-:W-:-:S02]  /*0310*/  IMAD R19, R18, -0x6, R15 ;  /* 0xfffffffa12137824 */ /* 0x000fc400078e020f */
[----:B------:R-:W-:-:S04]  /*0320*/  IMAD.WIDE R14, R21, 0x4, R2 ;  /* 0x00000004150e7825 */ /* 0x000fc800078e0202 */
[----:B------:R-:W-:-:S04]  /*0330*/  IMAD.WIDE R12, R19, 0x4, R2 ;  /* 0x00000004130c7825 */ /* 0x000fc800078e0202 */
[----:B------:R-:W-:Y:S01]  /*0340*/  IMAD.WIDE R18, R23, 0x4, R2 ;  /* 0x0000000417127825 */ /* 0x000fe200078e0202 */
[----:B------:R-:W-:Y:S01]  /*0350*/  IADD3 R23, R29, 0x1000, RZ ;  /* 0x000010001d177810 */ /* 0x000fe20007ffe0ff */
[----:B------:R1:W4:Y:S02]  /*0360*/  LDG.E.EL R2, desc[UR4][R12.64] ;  /* 0x000000040c027981 */ /* 0x000324000c2e1900 */
[--C-:B------:R-:W-:Y:S02]  /*0370*/  IMAD.WIDE R28, R29, 0x4, R16.reuse ;  /* 0x000000041d1c7825 */ /* 0x100fe400078e0210 */
[----:B------:R3:W5:Y:S04]  /*0380*/  LDG.E.EL R3, desc[UR4][R14.64] ;  /* 0x000000040e037981 */ /* 0x000768000c2e1900 */
[----:B------:R-:W4:Y:S01]  /*0390*/  LDG.E.EL R0, desc[UR4][R18.64] ;  /* 0x0000000412007981 */ /* 0x000f22000c2e1900 */
[----:B-1----:R-:W-:-:S03]  /*03a0*/  IMAD.WIDE R12, R23, 0x4, R16 ;  /* 0x00000004170c7825 */ /* 0x002fc600078e0210 */
[----:B------:R1:W4:Y:S01]  /*03b0*/  LDG.E.EL R21, desc[UR4][R18.64+0x4] ;  /* 0x0000040412157981 */ /* 0x000322000c2e1900 */
[----:B------:R-:W-:-:S04]  /*03c0*/  IMAD.WIDE R16, R20, 0x4, R16 ;  /* 0x0000000414107825 */ /* 0x000fc800078e0210 */
[--C-:B--2---:R-:W-:Y:S01]  /*03d0*/  FADD R22, R4, R25.reuse ;  /* 0x0000001904167221 */ /* 0x104fe20000000000 */
[--C-:B------:R-:W-:Y:S01]  /*03e0*/  FADD R23, R5, R25.reuse ;  /* 0x0000001905177221 */ /* 0x100fe20000000000 */
[--C-:B------:R-:W-:Y:S01]  /*03f0*/  FADD R24, R6, R25.reuse ;  /* 0x0000001906187221 */ /* 0x100fe20000000000 */
[----:B------:R-:W-:Y:S02]  /*0400*/  FADD R25, R7, R25 ;  /* 0x0000001907197221 */ /* 0x000fe40000000000 */
[----:B------:R-:W-:Y:S01]  /*0410*/  FSETP.NAN.AND P1, PT, R22, R22, PT ;  /* 0x000000161600720b */ /* 0x000fe20003f28000 */
[----:B------:R-:W5:Y:S01]  /*0420*/  LDG.E.128 R4, desc[UR4][R16.64] ;  /* 0x0000000410047981 */ /* 0x000f62000c1e1d00 */
[--C-:B---3--:R-:W-:Y:S01]  /*0430*/  FADD R15, R8, R26.reuse ;  /* 0x0000001a080f7221 */ /* 0x108fe20000000000 */
[--C-:B01----:R-:W-:Y:S01]  /*0440*/  FADD R18, R9, R26.reuse ;  /* 0x0000001a09127221 */ /* 0x103fe20000000000 */
[--C-:B------:R-:W-:Y:S01]  /*0450*/  FADD R19, R10, R26.reuse ;  /* 0x0000001a0a137221 */ /* 0x100fe20000000000 */
[----:B------:R-:W-:-:S02]  /*0460*/  FADD R26, R11, R26 ;  /* 0x0000001a0b1a7221 */ /* 0x000fc40000000000 */
[----:B------:R-:W4:Y:S01]  /*0470*/  LDG.E.EL.128 R8, desc[UR4][R28.64] ;  /* 0x000000041c087981 */ /* 0x000f22000c2e1d00 */
[----:B------:R-:W-:Y:S02]  /*0480*/  FSETP.GT.AND P0, PT, R22, R15, PT ;  /* 0x0000000f1600720b */ /* 0x000fe40003f04000 */
[----:B------:R-:W-:-:S03]  /*0490*/  FSETP.NAN.AND P2, PT, R23, R23, PT ;  /* 0x000000171700720b */ /* 0x000fc60003f48000 */
[----:B------:R-:W-:Y:S02]  /*04a0*/  @!P1 FSEL R22, R22, R15, P0 ;  /* 0x0000000f16169208 */ /* 0x000fe40000000000 */
[----:B------:R-:W2:Y:S01]  /*04b0*/  LDG.E.EL.128 R12, desc[UR4][R12.64] ;  /* 0x000000040c0c7981 */ /* 0x000ea2000c2e1d00 */
[C---:B------:R-:W-:Y:S02]  /*04c0*/  FSETP.NAN.AND P3, PT, R24.reuse, R24, PT ;  /* 0x000000181800720b */ /* 0x040fe40003f68000 */
[----:B------:R-:W-:Y:S02]  /*04d0*/  FSETP.GT.AND P0, PT, R23, R18, PT ;  /* 0x000000121700720b */ /* 0x000fe40003f04000 */
[----:B------:R-:W-:-:S03]  /*04e0*/  FSETP.GT.AND P1, PT, R24, R19, PT ;  /* 0x000000131800720b */ /* 0x000fc60003f24000 */
[----:B------:R-:W-:-:S06]  /*04f0*/  @!P2 FSEL R23, R23, R18, P0 ;  /* 0x000000121717a208 */ /* 0x000fcc0000000000 */
[----:B------:R-:W-:Y:S02]  /*0500*/  @!P3 FSEL R24, R24, R19, P1 ;  /* 0x000000131818b208 */ /* 0x000fe40000800000 */
[----:B------:R-:W3:Y:S01]  /*0510*/  LDG.E.128 R16, desc[UR4][R16.64+0x800] ;  /* 0x0008000410107981 */ /* 0x000ee2000c1e1d00 */
[C---:B------:R-:W-:Y:S02]  /*0520*/  FSETP.NAN.AND P1, PT, R25.reuse, R25, PT ;  /* 0x000000191900720b */ /* 0x040fe40003f28000 */
[----:B------:R-:W-:-:S11]  /*0530*/  FSETP.GT.AND P0, PT, R25, R26, PT ;  /* 0x0000001a1900720b */ /* 0x000fd60003f04000 */
[----:B------:R-:W-:Y:S01]  /*0540*/  @!P1 FSEL R25, R25, R26, P0 ;  /* 0x0000001a19199208 */ /* 0x000fe20000000000 */
[--C-:B-----5:R-:W-:Y:S01]  /*0550*/  FADD R27, R4, R3.reuse ;  /* 0x00000003041b7221 */ /* 0x120fe20000000000 */
[--C-:B------:R-:W-:Y:S01]  /*0560*/  FADD R4, R5, R3.reuse ;  /* 0x0000000305047221 */ /* 0x100fe20000000000 */
[--C-:B------:R-:W-:Y:S01]  /*0570*/  FADD R5, R6, R3.reuse ;  /* 0x0000000306057221 */ /* 0x100fe20000000000 */
[----:B------:R-:W-:Y:S01]  /*0580*/  FADD R6, R7, R3 ;  /* 0x0000000307067221 */ /* 0x000fe20000000000 */
[--C-:B----4-:R-:W-:Y:S01]  /*0590*/  FADD R3, R8, R0.reuse ;  /* 0x0000000008037221 */ /* 0x110fe20000000000 */
[--C-:B------:R-:W-:Y:S02]  /*05a0*/  FADD R7, R9, R0.reuse ;  /* 0x0000000009077221 */ /* 0x100fe40000000000 */
[----:B------:R-:W0:Y:S01]  /*05b0*/  LDC.64 R8, c[0x0][0x220] ;  /* 0x00008800ff087b82 */ /* 0x000e220000000a00 */
[--C-:B------:R-:W-:Y:S01]  /*05c0*/  FADD R26, R10, R0.reuse ;  /* 0x000000000a1a7221 */ /* 0x100fe20000000000 */
[----:B------:R-:W-:Y:S01]  /*05d0*/  FADD R0, R11, R0 ;  /* 0x000000000b007221 */ /* 0x000fe20000000000 */
[----:B------:R-:W-:Y:S01]  /*05e0*/  FSETP.NAN.AND P4, PT, R3, R3, PT ;  /* 0x000000030300720b */ /* 0x000fe20003f88000 */
[----:B--2---:R-:W-:Y:S01]  /*05f0*/  FADD R12, R12, R21 ;  /* 0x000000150c0c7221 */ /* 0x004fe20000000000 */
[----:B------:R-:W-:-:S02]  /*0600*/  FSETP.NAN.AND P0, PT, R7, R7, PT ;  /* 0x000000070700720b */ /* 0x000fc40003f08000 */
[----:B------:R-:W-:Y:S02]  /*0610*/  FSETP.NAN.AND P2, PT, R0, R0, PT ;  /* 0x000000000000720b */ /* 0x000fe40003f48000 */
[----:B------:R-:W-:Y:S01]  /*0620*/  FSETP.NAN.AND P1, PT, R26, R26, PT ;  /* 0x0000001a1a00720b */ /* 0x000fe20003f28000 */
[--C-:B------:R-:W-:Y:S01]  /*0630*/  FADD R10, R13, R21.reuse ;  /* 0x000000150d0a7221 */ /* 0x100fe20000000000 */
[----:B------:R-:W-:Y:S01]  /*0640*/  FSETP.GT.AND P3, PT, R3, R12, PT ;  /* 0x0000000c0300720b */ /* 0x000fe20003f64000 */
[--C-:B------:R-:W-:Y:S01]  /*0650*/  FADD R11, R14, R21.reuse ;  /* 0x000000150e0b7221 */ /* 0x100fe20000000000 */
[----:B------:R-:W-:-:S03]  /*0660*/  FADD R15, R15, R21 ;  /* 0x000000150f0f7221 */ /* 0x000fc60000000000 */
[----:B------:R-:W-:Y:S02]  /*0670*/  @!P4 FSEL R3, R3, R12, P3 ;  /* 0x0000000c0303c208 */ /* 0x000fe40001800000 */
[CC--:B------:R-:W-:Y:S02]  /*0680*/  FSETP.GT.AND P3, PT, R7.reuse, R10.reuse, PT ;  /* 0x0000000a0700720b */ /* 0x0c0fe40003f64000 */
[----:B------:R-:W-:Y:S02]  /*0690*/  FSETP.GT.AND P5, PT, R0, R15, PT ;  /* 0x0000000f0000720b */ /* 0x000fe40003fa4000 */
[----:B------:R-:W-:Y:S01]  /*06a0*/  FSETP.GT.AND P4, PT, R26, R11, PT ;  /* 0x0000000b1a00720b */ /* 0x000fe20003f84000 */
[--C-:B---3--:R-:W-:Y:S01]  /*06b0*/  FADD R16, R16, R2.reuse ;  /* 0x0000000210107221 */ /* 0x108fe20000000000 */
[----:B------:R-:W-:Y:S01]  /*06c0*/  @!P0 FSEL R7, R7, R10, P3 ;  /* 0x0000000a07078208 */ /* 0x000fe20001800000 */
[--C-:B------:R-:W-:Y:S01]  /*06d0*/  FADD R12, R17, R2.reuse ;  /* 0x00000002110c7221 */ /* 0x100fe20000000000 */
[----:B------:R-:W-:Y:S01]  /*06e0*/  @!P2 FSEL R0, R0, R15, P5 ;  /* 0x0000000f0000a208 */ /* 0x000fe20002800000 */
[--C-:B------:R-:W-:Y:S01]  /*06f0*/  FADD R13, R18, R2.reuse ;  /* 0x00000002120d7221 */ /* 0x100fe20000000000 */
[----:B------:R-:W-:Y:S01]  /*0700*/  @!P1 FSEL R26, R26, R11, P4 ;  /* 0x0000000b1a1a9208 */ /* 0x000fe20002000000 */
[----:B------:R-:W-:Y:S01]  /*0710*/  FADD R19, R19, R2 ;  /* 0x0000000213137221 */ /* 0x000fe20000000000 */
[----:B0-----:R-:W-:-:S04]  /*0720*/  IMAD.WIDE R20, R20, 0x4, R8 ;  /* 0x0000000414147825 */ /* 0x001fc800078e0208 */
[----:B------:R-:W-:Y:S01]  /*0730*/  FADD R8, R27, -R22 ;  /* 0x800000161b087221 */ /* 0x000fe20000000000 */
[----:B------:R-:W-:Y:S01]  /*0740*/  FADD R10, R5, -R24 ;  /* 0x80000018050a7221 */ /* 0x000fe20000000000 */
[----:B------:R-:W-:Y:S01]  /*0750*/  FADD R11, R6, -R25 ;  /* 0x80000019060b7221 */ /* 0x000fe20000000000 */
[----:B------:R-:W-:Y:S01]  /*0760*/  FADD R9, R4, -R23 ;  /* 0x8000001704097221 */ /* 0x000fe20000000000 */
[----:B------:R-:W-:Y:S01]  /*0770*/  FADD R24, R16, -R3 ;  /* 0x8000000310187221 */ /* 0x000fe20000000000 */
[----:B------:R-:W-:Y:S01]  /*0780*/  FADD R25, R12, -R7 ;  /* 0x800000070c197221 */ /* 0x000fe20000000000 */
[----:B------:R-:W-:Y:S01]  /*0790*/  FADD R27, R19, -R0 ;  /* 0x80000000131b7221 */ /* 0x000fe20000000000 */
[----:B------:R-:W-:Y:S01]  /*07a0*/  FADD R26, R13, -R26 ;  /* 0x8000001a0d1a7221 */ /* 0x000fe20000000000 */
[----:B------:R-:W-:Y:S04]  /*07b0*/  STG.E.128 desc[UR4][R20.64], R8 ;  /* 0x0000000814007986 */ /* 0x000fe8000c101d04 */
[----:B------:R-:W-:Y:S01]  /*07c0*/  STG.E.128 desc[UR4][R20.64+0x800], R24 ;  /* 0x0008001814007986 */ /* 0x000fe2000c101d04 */
[----:B------:R-:W-:Y:S05]  /*07d0*/  EXIT ;  /* 0x000000000000794d */ /* 0x000fea0003800000 */
.L_x_0:
[----:B------:R-:W-:-:S00]  /*07e0*/  BRA `(.L_x_0) ;  /* 0xfffffffc00fc7947 */ /* 0x000fc0000383ffff */
[----:B------:R-:W-:-:S00]  /*07f0*/  NOP ;  /* 0x0000000000007918 */ /* 0x000fc00000000000 */
        /* <DEDUP_REMOVED lines=8> */
.L_x_1:


//--------------------- .nv.constant0.triton_poi_fused__log_softmax_0 --------------------------
	.section	.nv.constant0.triton_poi_fused__log_softmax_0,"a",@progbits
	.sectionflags	@""
	.align	4
.nv.constant0.triton_poi_fused__log_softmax_0:
	.zero		556
